//
// Generated by NVIDIA NVVM Compiler
//
// Compiler Build ID: CL-36424714
// Cuda compilation tools, release 13.0, V13.0.88
// Based on NVVM 20.0.0
//

.version 9.0
.target sm_100
.address_size 64

	// .globl	_Z12matavgKernelv
.global .align 1 .b8 _ZN34_INTERNAL_a8b545c9_4_k_cu_7043832b4cuda3std3__45__cpo5beginE[1];
.global .align 1 .b8 _ZN34_INTERNAL_a8b545c9_4_k_cu_7043832b4cuda3std3__45__cpo3endE[1];
.global .align 1 .b8 _ZN34_INTERNAL_a8b545c9_4_k_cu_7043832b4cuda3std3__45__cpo6cbeginE[1];
.global .align 1 .b8 _ZN34_INTERNAL_a8b545c9_4_k_cu_7043832b4cuda3std3__45__cpo4cendE[1];
.global .align 1 .b8 _ZN34_INTERNAL_a8b545c9_4_k_cu_7043832b4cuda3std3__45__cpo6rbeginE[1];
.global .align 1 .b8 _ZN34_INTERNAL_a8b545c9_4_k_cu_7043832b4cuda3std3__45__cpo4rendE[1];
.global .align 1 .b8 _ZN34_INTERNAL_a8b545c9_4_k_cu_7043832b4cuda3std3__45__cpo7crbeginE[1];
.global .align 1 .b8 _ZN34_INTERNAL_a8b545c9_4_k_cu_7043832b4cuda3std3__45__cpo5crendE[1];
.global .align 1 .b8 _ZN34_INTERNAL_a8b545c9_4_k_cu_7043832b4cuda3std3__436_GLOBAL__N__a8b545c9_4_k_cu_7043832b6ignoreE[1];
.global .align 1 .b8 _ZN34_INTERNAL_a8b545c9_4_k_cu_7043832b4cuda3std3__419piecewise_constructE[1];
.global .align 1 .b8 _ZN34_INTERNAL_a8b545c9_4_k_cu_7043832b4cuda3std3__48in_placeE[1];
.global .align 1 .b8 _ZN34_INTERNAL_a8b545c9_4_k_cu_7043832b4cuda3std3__420unreachable_sentinelE[1];
.global .align 1 .b8 _ZN34_INTERNAL_a8b545c9_4_k_cu_7043832b4cuda3std3__47nulloptE[1];
.global .align 1 .b8 _ZN34_INTERNAL_a8b545c9_4_k_cu_7043832b4cuda3std3__48unexpectE[1];
.global .align 1 .b8 _ZN34_INTERNAL_a8b545c9_4_k_cu_7043832b4cuda3std6ranges3__45__cpo4swapE[1];
.global .align 1 .b8 _ZN34_INTERNAL_a8b545c9_4_k_cu_7043832b4cuda3std6ranges3__45__cpo9iter_moveE[1];
.global .align 1 .b8 _ZN34_INTERNAL_a8b545c9_4_k_cu_7043832b4cuda3std6ranges3__45__cpo5beginE[1];
.global .align 1 .b8 _ZN34_INTERNAL_a8b545c9_4_k_cu_7043832b4cuda3std6ranges3__45__cpo3endE[1];
.global .align 1 .b8 _ZN34_INTERNAL_a8b545c9_4_k_cu_7043832b4cuda3std6ranges3__45__cpo6cbeginE[1];
.global .align 1 .b8 _ZN34_INTERNAL_a8b545c9_4_k_cu_7043832b4cuda3std6ranges3__45__cpo4cendE[1];
.global .align 1 .b8 _ZN34_INTERNAL_a8b545c9_4_k_cu_7043832b4cuda3std6ranges3__45__cpo7advanceE[1];
.global .align 1 .b8 _ZN34_INTERNAL_a8b545c9_4_k_cu_7043832b4cuda3std6ranges3__45__cpo9iter_swapE[1];
.global .align 1 .b8 _ZN34_INTERNAL_a8b545c9_4_k_cu_7043832b4cuda3std6ranges3__45__cpo4nextE[1];
.global .align 1 .b8 _ZN34_INTERNAL_a8b545c9_4_k_cu_7043832b4cuda3std6ranges3__45__cpo4prevE[1];
.global .align 1 .b8 _ZN34_INTERNAL_a8b545c9_4_k_cu_7043832b4cuda3std6ranges3__45__cpo4dataE[1];
.global .align 1 .b8 _ZN34_INTERNAL_a8b545c9_4_k_cu_7043832b4cuda3std6ranges3__45__cpo5cdataE[1];
.global .align 1 .b8 _ZN34_INTERNAL_a8b545c9_4_k_cu_7043832b4cuda3std6ranges3__45__cpo4sizeE[1];
.global .align 1 .b8 _ZN34_INTERNAL_a8b545c9_4_k_cu_7043832b4cuda3std6ranges3__45__cpo5ssizeE[1];
.global .align 1 .b8 _ZN34_INTERNAL_a8b545c9_4_k_cu_7043832b4cuda3std6ranges3__45__cpo8distanceE[1];
.global .align 1 .b8 _ZN34_INTERNAL_a8b545c9_4_k_cu_7043832b6thrust24THRUST_300001_SM_1000_NS8cuda_cub3parE[1];
.global .align 1 .b8 _ZN34_INTERNAL_a8b545c9_4_k_cu_7043832b6thrust24THRUST_300001_SM_1000_NS8cuda_cub10par_nosyncE[1];
.global .align 1 .b8 _ZN34_INTERNAL_a8b545c9_4_k_cu_7043832b6thrust24THRUST_300001_SM_1000_NS6system6detail10sequential3seqE[1];
.global .align 1 .b8 _ZN34_INTERNAL_a8b545c9_4_k_cu_7043832b6thrust24THRUST_300001_SM_1000_NS6system3cpp3parE[1];
.global .align 1 .b8 _ZN34_INTERNAL_a8b545c9_4_k_cu_7043832b6thrust24THRUST_300001_SM_1000_NS12placeholders2_1E[1];
.global .align 1 .b8 _ZN34_INTERNAL_a8b545c9_4_k_cu_7043832b6thrust24THRUST_300001_SM_1000_NS12placeholders2_2E[1];
.global .align 1 .b8 _ZN34_INTERNAL_a8b545c9_4_k_cu_7043832b6thrust24THRUST_300001_SM_1000_NS12placeholders2_3E[1];
.global .align 1 .b8 _ZN34_INTERNAL_a8b545c9_4_k_cu_7043832b6thrust24THRUST_300001_SM_1000_NS12placeholders2_4E[1];
.global .align 1 .b8 _ZN34_INTERNAL_a8b545c9_4_k_cu_7043832b6thrust24THRUST_300001_SM_1000_NS12placeholders2_5E[1];
.global .align 1 .b8 _ZN34_INTERNAL_a8b545c9_4_k_cu_7043832b6thrust24THRUST_300001_SM_1000_NS12placeholders2_6E[1];
.global .align 1 .b8 _ZN34_INTERNAL_a8b545c9_4_k_cu_7043832b6thrust24THRUST_300001_SM_1000_NS12placeholders2_7E[1];
.global .align 1 .b8 _ZN34_INTERNAL_a8b545c9_4_k_cu_7043832b6thrust24THRUST_300001_SM_1000_NS12placeholders2_8E[1];
.global .align 1 .b8 _ZN34_INTERNAL_a8b545c9_4_k_cu_7043832b6thrust24THRUST_300001_SM_1000_NS12placeholders2_9E[1];
.global .align 1 .b8 _ZN34_INTERNAL_a8b545c9_4_k_cu_7043832b6thrust24THRUST_300001_SM_1000_NS12placeholders3_10E[1];
.global .align 1 .b8 _ZN34_INTERNAL_a8b545c9_4_k_cu_7043832b6thrust24THRUST_300001_SM_1000_NS3seqE[1];
.global .align 1 .b8 _ZN34_INTERNAL_a8b545c9_4_k_cu_7043832b6thrust24THRUST_300001_SM_1000_NS6deviceE[1];

.visible .entry _Z12matavgKernelv()
{


	ret;

}
	// .globl	_ZN3cub18CUB_300001_SM_10006detail11EmptyKernelIvEEvv
.visible .entry _ZN3cub18CUB_300001_SM_10006detail11EmptyKernelIvEEvv()
{


	ret;

}


// ===== COMPILED SASS (sm_100) =====

	.target	sm_100

	.elftype	@"ET_EXEC"


//--------------------- .note.nv.tkinfo           --------------------------
	.section	.note.nv.tkinfo,"",@"SHT_NOTE"
	.sectionflags	@"SHF_NOTE_NV_TKINFO"
	.tkinfo
        /*0018*/ 	.word	0x00000002
        /*0030*/ 	.string	""
        /*0030*/ 	.string	"ptxas"
        /*0030*/ 	.string	"Cuda compilation tools, release 13.0, V13.0.88"
        /*0030*/ 	.string	"Build cuda_13.0.r13.0/compiler.36424714_0"
        /*0030*/ 	.string	"-arch sm_100 -m 64 "



//--------------------- .note.nv.cuinfo           --------------------------
	.section	.note.nv.cuinfo,"",@"SHT_NOTE"
	.sectionflags	@"SHF_NOTE_NV_CUINFO"
        /*0018*/ 	.short	0x0002
        /*001a*/ 	.short	0x0064
        /*001c*/ 	.short	0x0082
	.zero		2


//--------------------- .nv.info                  --------------------------
	.section	.nv.info,"",@"SHT_CUDA_INFO"
	.align	4


	//----- nvinfo : EIATTR_REGCOUNT
	.align		4
        /*0000*/ 	.byte	0x04, 0x2f
        /*0002*/ 	.short	(.L_46 - .L_45)
	.align		4
.L_45:
        /*0004*/ 	.word	index@(_Z12matavgKernelv)
        /*0008*/ 	.word	0x00000004


	//----- nvinfo : EIATTR_FRAME_SIZE
	.align		4
.L_46:
        /*000c*/ 	.byte	0x04, 0x11
        /*000e*/ 	.short	(.L_48 - .L_47)
	.align		4
.L_47:
        /*0010*/ 	.word	index@(_Z12matavgKernelv)
        /*0014*/ 	.word	0x00000000


	//----- nvinfo : EIATTR_REGCOUNT
	.align		4
.L_48:
        /*0018*/ 	.byte	0x04, 0x2f
        /*001a*/ 	.short	(.L_50 - .L_49)
	.align		4
.L_49:
        /*001c*/ 	.word	index@(_ZN3cub18CUB_300001_SM_10006detail11EmptyKernelIvEEvv)
        /*0020*/ 	.word	0x00000004


	//----- nvinfo : EIATTR_FRAME_SIZE
	.align		4
.L_50:
        /*0024*/ 	.byte	0x04, 0x11
        /*0026*/ 	.short	(.L_52 - .L_51)
	.align		4
.L_51:
        /*0028*/ 	.word	index@(_ZN3cub18CUB_300001_SM_10006detail11EmptyKernelIvEEvv)
        /*002c*/ 	.word	0x00000000


	//----- nvinfo : EIATTR_MIN_STACK_SIZE
	.align		4
.L_52:
        /*0030*/ 	.byte	0x04, 0x12
        /*0032*/ 	.short	(.L_54 - .L_53)
	.align		4
.L_53:
        /*0034*/ 	.word	index@(_ZN3cub18CUB_300001_SM_10006detail11EmptyKernelIvEEvv)
        /*0038*/ 	.word	0x00000000


	//----- nvinfo : EIATTR_MIN_STACK_SIZE
	.align		4
.L_54:
        /*003c*/ 	.byte	0x04, 0x12
        /*003e*/ 	.short	(.L_56 - .L_55)
	.align		4
.L_55:
        /*0040*/ 	.word	index@(_Z12matavgKernelv)
        /*0044*/ 	.word	0x00000000
.L_56:


//--------------------- .nv.compat                --------------------------
	.section	.nv.compat,"",@"SHT_CUDA_COMPAT_INFO"
	.align	4
        /*0000*/ 	.byte	0x02, 0x09, 0x00, 0x00, 0x02, 0x02, 0x01, 0x00, 0x02, 0x05, 0x05, 0x00, 0x03, 0x07, 0x01, 0x01
        /*0010*/ 	.byte	0x02, 0x03, 0x00, 0x00, 0x02, 0x06, 0x01, 0x00, 0x04, 0x0b, 0x08, 0x00, 0x09, 0x00, 0x00, 0x00
        /*0020*/ 	.byte	0x00, 0x00, 0x00, 0x00


//--------------------- .nv.info._ZN3cub18CUB_300001_SM_10006detail11EmptyKernelIvEEvv --------------------------
	.section	.nv.info._ZN3cub18CUB_300001_SM_10006detail11EmptyKernelIvEEvv,"",@"SHT_CUDA_INFO"
	.sectionflags	@""
	.align	4


	//----- nvinfo : EIATTR_CUDA_API_VERSION
	.align		4
        /*0000*/ 	.byte	0x04, 0x37
        /*0002*/ 	.short	(.L_58 - .L_57)
.L_57:
        /*0004*/ 	.word	0x00000082


	//----- nvinfo : EIATTR_SPARSE_MMA_MASK
	.align		4
.L_58:
        /*0008*/ 	.byte	0x03, 0x50
        /*000a*/ 	.short	0x0000


	//----- nvinfo : EIATTR_MAXREG_COUNT
	.align		4
        /*000c*/ 	.byte	0x03, 0x1b
        /*000e*/ 	.short	0x00ff


	//----- nvinfo : EIATTR_MERCURY_ISA_VERSION
	.align		4
        /*0010*/ 	.byte	0x03, 0x5f
        /*0012*/ 	.short	0x0101


	//----- nvinfo : EIATTR_VRC_CTA_INIT_COUNT
	.align		4
        /*0014*/ 	.byte	0x02, 0x4a
	.zero		1
	.zero		1


	//----- nvinfo : EIATTR_EXIT_INSTR_OFFSETS
	.align		4
        /*0018*/ 	.byte	0x04, 0x1c
        /*001a*/ 	.short	(.L_60 - .L_59)


	//   ....[0]....
.L_59:
        /*001c*/ 	.word	0x00000010


	//----- nvinfo : EIATTR_SW_WAR
	.align		4
.L_60:
        /*0020*/ 	.byte	0x04, 0x36
        /*0022*/ 	.short	(.L_62 - .L_61)
.L_61:
        /*0024*/ 	.word	0x00000008
.L_62:


//--------------------- .nv.info._Z12matavgKernelv --------------------------
	.section	.nv.info._Z12matavgKernelv,"",@"SHT_CUDA_INFO"
	.sectionflags	@""
	.align	4


	//----- nvinfo : EIATTR_CUDA_API_VERSION
	.align		4
        /*0000*/ 	.byte	0x04, 0x37
        /*0002*/ 	.short	(.L_64 - .L_63)
.L_63:
        /*0004*/ 	.word	0x00000082


	//----- nvinfo : EIATTR_SPARSE_MMA_MASK
	.align		4
.L_64:
        /*0008*/ 	.byte	0x03, 0x50
        /*000a*/ 	.short	0x0000


	//----- nvinfo : EIATTR_MAXREG_COUNT
	.align		4
        /*000c*/ 	.byte	0x03, 0x1b
        /*000e*/ 	.short	0x00ff


	//----- nvinfo : EIATTR_MERCURY_ISA_VERSION
	.align		4
        /*0010*/ 	.byte	0x03, 0x5f
        /*0012*/ 	.short	0x0101


	//----- nvinfo : EIATTR_VRC_CTA_INIT_COUNT
	.align		4
        /*0014*/ 	.byte	0x02, 0x4a
	.zero		1
	.zero		1


	//----- nvinfo : EIATTR_EXIT_INSTR_OFFSETS
	.align		4
        /*0018*/ 	.byte	0x04, 0x1c
        /*001a*/ 	.short	(.L_66 - .L_65)


	//   ....[0]....
.L_65:
        /*001c*/ 	.word	0x00000010


	//----- nvinfo : EIATTR_SW_WAR
	.align		4
.L_66:
        /*0020*/ 	.byte	0x04, 0x36
        /*0022*/ 	.short	(.L_68 - .L_67)
.L_67:
        /*0024*/ 	.word	0x00000008
.L_68:


//--------------------- .nv.callgraph             --------------------------
	.section	.nv.callgraph,"",@"SHT_CUDA_CALLGRAPH"
	.align	4
	.sectionentsize	8
	.align		4
        /*0000*/ 	.word	0x00000000
	.align		4
        /*0004*/ 	.word	0xffffffff
	.align		4
        /*0008*/ 	.word	0x00000000
	.align		4
        /*000c*/ 	.word	0xfffffffe
	.align		4
        /*0010*/ 	.word	0x00000000
	.align		4
        /*0014*/ 	.word	0xfffffffd
	.align		4
        /*0018*/ 	.word	0x00000000
	.align		4
        /*001c*/ 	.word	0xfffffffc


//--------------------- .nv.constant4             --------------------------
	.section	.nv.constant4,"a",@progbits
	.align	8
	.align		8
.nv.constant4:
        /*0000*/ 	.dword	_ZN34_INTERNAL_a8b545c9_4_k_cu_7043832b4cuda3std3__45__cpo5beginE
	.align		8
        /*0008*/ 	.dword	_ZN34_INTERNAL_a8b545c9_4_k_cu_7043832b4cuda3std3__45__cpo3endE
	.align		8
        /*0010*/ 	.dword	_ZN34_INTERNAL_a8b545c9_4_k_cu_7043832b4cuda3std3__45__cpo6cbeginE
	.align		8
        /*0018*/ 	.dword	_ZN34_INTERNAL_a8b545c9_4_k_cu_7043832b4cuda3std3__45__cpo4cendE
	.align		8
        /*0020*/ 	.dword	_ZN34_INTERNAL_a8b545c9_4_k_cu_7043832b4cuda3std3__45__cpo6rbeginE
	.align		8
        /*0028*/ 	.dword	_ZN34_INTERNAL_a8b545c9_4_k_cu_7043832b4cuda3std3__45__cpo4rendE
	.align		8
        /*0030*/ 	.dword	_ZN34_INTERNAL_a8b545c9_4_k_cu_7043832b4cuda3std3__45__cpo7crbeginE
	.align		8
        /*0038*/ 	.dword	_ZN34_INTERNAL_a8b545c9_4_k_cu_7043832b4cuda3std3__45__cpo5crendE
	.align		8
        /*0040*/ 	.dword	_ZN34_INTERNAL_a8b545c9_4_k_cu_7043832b4cuda3std3__436_GLOBAL__N__a8b545c9_4_k_cu_7043832b6ignoreE
	.align		8
        /*0048*/ 	.dword	_ZN34_INTERNAL_a8b545c9_4_k_cu_7043832b4cuda3std3__419piecewise_constructE
	.align		8
        /*0050*/ 	.dword	_ZN34_INTERNAL_a8b545c9_4_k_cu_7043832b4cuda3std3__48in_placeE
	.align		8
        /*0058*/ 	.dword	_ZN34_INTERNAL_a8b545c9_4_k_cu_7043832b4cuda3std3__420unreachable_sentinelE
	.align		8
        /*0060*/ 	.dword	_ZN34_INTERNAL_a8b545c9_4_k_cu_7043832b4cuda3std3__47nulloptE
	.align		8
        /*0068*/ 	.dword	_ZN34_INTERNAL_a8b545c9_4_k_cu_7043832b4cuda3std3__48unexpectE
	.align		8
        /*0070*/ 	.dword	_ZN34_INTERNAL_a8b545c9_4_k_cu_7043832b4cuda3std6ranges3__45__cpo4swapE
	.align		8
        /*0078*/ 	.dword	_ZN34_INTERNAL_a8b545c9_4_k_cu_7043832b4cuda3std6ranges3__45__cpo9iter_moveE
	.align		8
        /*0080*/ 	.dword	_ZN34_INTERNAL_a8b545c9_4_k_cu_7043832b4cuda3std6ranges3__45__cpo5beginE
	.align		8
        /*0088*/ 	.dword	_ZN34_INTERNAL_a8b545c9_4_k_cu_7043832b4cuda3std6ranges3__45__cpo3endE
	.align		8
        /*0090*/ 	.dword	_ZN34_INTERNAL_a8b545c9_4_k_cu_7043832b4cuda3std6ranges3__45__cpo6cbeginE
	.align		8
        /*0098*/ 	.dword	_ZN34_INTERNAL_a8b545c9_4_k_cu_7043832b4cuda3std6ranges3__45__cpo4cendE
	.align		8
        /*00a0*/ 	.dword	_ZN34_INTERNAL_a8b545c9_4_k_cu_7043832b4cuda3std6ranges3__45__cpo7advanceE
	.align		8
        /*00a8*/ 	.dword	_ZN34_INTERNAL_a8b545c9_4_k_cu_7043832b4cuda3std6ranges3__45__cpo9iter_swapE
	.align		8
        /*00b0*/ 	.dword	_ZN34_INTERNAL_a8b545c9_4_k_cu_7043832b4cuda3std6ranges3__45__cpo4nextE
	.align		8
        /*00b8*/ 	.dword	_ZN34_INTERNAL_a8b545c9_4_k_cu_7043832b4cuda3std6ranges3__45__cpo4prevE
	.align		8
        /*00c0*/ 	.dword	_ZN34_INTERNAL_a8b545c9_4_k_cu_7043832b4cuda3std6ranges3__45__cpo4dataE
	.align		8
        /*00c8*/ 	.dword	_ZN34_INTERNAL_a8b545c9_4_k_cu_7043832b4cuda3std6ranges3__45__cpo5cdataE
	.align		8
        /*00d0*/ 	.dword	_ZN34_INTERNAL_a8b545c9_4_k_cu_7043832b4cuda3std6ranges3__45__cpo4sizeE
	.align		8
        /*00d8*/ 	.dword	_ZN34_INTERNAL_a8b545c9_4_k_cu_7043832b4cuda3std6ranges3__45__cpo5ssizeE
	.align		8
        /*00e0*/ 	.dword	_ZN34_INTERNAL_a8b545c9_4_k_cu_7043832b4cuda3std6ranges3__45__cpo8distanceE
	.align		8
        /*00e8*/ 	.dword	_ZN34_INTERNAL_a8b545c9_4_k_cu_7043832b6thrust24THRUST_300001_SM_1000_NS8cuda_cub3parE
	.align		8
        /*00f0*/ 	.dword	_ZN34_INTERNAL_a8b545c9_4_k_cu_7043832b6thrust24THRUST_300001_SM_1000_NS8cuda_cub10par_nosyncE
	.align		8
        /*00f8*/ 	.dword	_ZN34_INTERNAL_a8b545c9_4_k_cu_7043832b6thrust24THRUST_300001_SM_1000_NS6system6detail10sequential3seqE
	.align		8
        /*0100*/ 	.dword	_ZN34_INTERNAL_a8b545c9_4_k_cu_7043832b6thrust24THRUST_300001_SM_1000_NS6system3cpp3parE
	.align		8
        /*0108*/ 	.dword	_ZN34_INTERNAL_a8b545c9_4_k_cu_7043832b6thrust24THRUST_300001_SM_1000_NS12placeholders2_1E
	.align		8
        /*0110*/ 	.dword	_ZN34_INTERNAL_a8b545c9_4_k_cu_7043832b6thrust24THRUST_300001_SM_1000_NS12placeholders2_2E
	.align		8
        /*0118*/ 	.dword	_ZN34_INTERNAL_a8b545c9_4_k_cu_7043832b6thrust24THRUST_300001_SM_1000_NS12placeholders2_3E
	.align		8
        /*0120*/ 	.dword	_ZN34_INTERNAL_a8b545c9_4_k_cu_7043832b6thrust24THRUST_300001_SM_1000_NS12placeholders2_4E
	.align		8
        /*0128*/ 	.dword	_ZN34_INTERNAL_a8b545c9_4_k_cu_7043832b6thrust24THRUST_300001_SM_1000_NS12placeholders2_5E
	.align		8
        /*0130*/ 	.dword	_ZN34_INTERNAL_a8b545c9_4_k_cu_7043832b6thrust24THRUST_300001_SM_1000_NS12placeholders2_6E
	.align		8
        /*0138*/ 	.dword	_ZN34_INTERNAL_a8b545c9_4_k_cu_7043832b6thrust24THRUST_300001_SM_1000_NS12placeholders2_7E
	.align		8
        /*0140*/ 	.dword	_ZN34_INTERNAL_a8b545c9_4_k_cu_7043832b6thrust24THRUST_300001_SM_1000_NS12placeholders2_8E
	.align		8
        /*0148*/ 	.dword	_ZN34_INTERNAL_a8b545c9_4_k_cu_7043832b6thrust24THRUST_300001_SM_1000_NS12placeholders2_9E
	.align		8
        /*0150*/ 	.dword	_ZN34_INTERNAL_a8b545c9_4_k_cu_7043832b6thrust24THRUST_300001_SM_1000_NS12placeholders3_10E
	.align		8
        /*0158*/ 	.dword	_ZN34_INTERNAL_a8b545c9_4_k_cu_7043832b6thrust24THRUST_300001_SM_1000_NS3seqE
	.align		8
        /*0160*/ 	.dword	_ZN34_INTERNAL_a8b545c9_4_k_cu_7043832b6thrust24THRUST_300001_SM_1000_NS6deviceE


//--------------------- .text._ZN3cub18CUB_300001_SM_10006detail11EmptyKernelIvEEvv --------------------------
	.section	.text._ZN3cub18CUB_300001_SM_10006detail11EmptyKernelIvEEvv,"ax",@progbits
	.align	128
        .global         _ZN3cub18CUB_300001_SM_10006detail11EmptyKernelIvEEvv
        .type           _ZN3cub18CUB_300001_SM_10006detail11EmptyKernelIvEEvv,@function
        .size           _ZN3cub18CUB_300001_SM_10006detail11EmptyKernelIvEEvv,(.L_x_2 - _ZN3cub18CUB_300001_SM_10006detail11EmptyKernelIvEEvv)
        .other          _ZN3cub18CUB_300001_SM_10006detail11EmptyKernelIvEEvv,@"STO_CUDA_ENTRY STV_DEFAULT"
_ZN3cub18CUB_300001_SM_10006detail11EmptyKernelIvEEvv:
.text._ZN3cub18CUB_300001_SM_10006detail11EmptyKernelIvEEvv:
[----:B------:R-:W-:Y:S01]  /*0000*/  LDC R1, c[0x0][0x37c] ;  /* 0x0000df00ff017b82 */ /* 0x000fe20000000800 */
[----:B------:R-:W-:Y:S05]  /*0010*/  EXIT ;  /* 0x000000000000794d */ /* 0x000fea0003800000 */
.L_x_0:
[----:B------:R-:W-:-:S00]  /*0020*/  BRA `(.L_x_0) ;  /* 0xfffffffc00fc7947 */ /* 0x000fc0000383ffff */
[----:B------:R-:W-:-:S00]  /*0030*/  NOP ;  /* 0x0000000000007918 */ /* 0x000fc00000000000 */
        /* <DEDUP_REMOVED lines=12> */
.L_x_2:


//--------------------- .text._Z12matavgKernelv   --------------------------
	.section	.text._Z12matavgKernelv,"ax",@progbits
	.align	128
        .global         _Z12matavgKernelv
        .type           _Z12matavgKernelv,@function
        .size           _Z12matavgKernelv,(.L_x_3 - _Z12matavgKernelv)
        .other          _Z12matavgKernelv,@"STO_CUDA_ENTRY STV_DEFAULT"
_Z12matavgKernelv:
.text._Z12matavgKernelv:
[----:B------:R-:W-:Y:S01]  /*0000*/  LDC R1, c[0x0][0x37c] ;  /* 0x0000df00ff017b82 */ /* 0x000fe20000000800 */
[----:B------:R-:W-:Y:S05]  /*0010*/  EXIT ;  /* 0x000000000000794d */ /* 0x000fea0003800000 */
.L_x_1:
        /* <DEDUP_REMOVED lines=14> */
.L_x_3:


//--------------------- .nv.shared.reserved.0     --------------------------
	.section	.nv.shared.reserved.0,"aw",@nobits
	.weak		__nv_reservedSMEM_offset_0_alias
	.size		__nv_reservedSMEM_offset_0_alias, 0, 64
	.other		__nv_reservedSMEM_offset_0_alias,@"STO_CUDA_RESERVED_SHARED STV_DEFAULT"
__nv_reservedSMEM_offset_0_alias:
	.zero		0
	.zero		64


//--------------------- .nv.global                --------------------------
	.section	.nv.global,"aw",@nobits
.nv.global:
	.type		_ZN34_INTERNAL_a8b545c9_4_k_cu_7043832b6thrust24THRUST_300001_SM_1000_NS12placeholders2_8E,@object
	.size		_ZN34_INTERNAL_a8b545c9_4_k_cu_7043832b6thrust24THRUST_300001_SM_1000_NS12placeholders2_8E,(_ZN34_INTERNAL_a8b545c9_4_k_cu_7043832b4cuda3std3__436_GLOBAL__N__a8b545c9_4_k_cu_7043832b6ignoreE - _ZN34_INTERNAL_a8b545c9_4_k_cu_7043832b6thrust24THRUST_300001_SM_1000_NS12placeholders2_8E)
_ZN34_INTERNAL_a8b545c9_4_k_cu_7043832b6thrust24THRUST_300001_SM_1000_NS12placeholders2_8E:
	.zero		1
	.type		_ZN34_INTERNAL_a8b545c9_4_k_cu_7043832b4cuda3std3__436_GLOBAL__N__a8b545c9_4_k_cu_7043832b6ignoreE,@object
	.size		_ZN34_INTERNAL_a8b545c9_4_k_cu_7043832b4cuda3std3__436_GLOBAL__N__a8b545c9_4_k_cu_7043832b6ignoreE,(_ZN34_INTERNAL_a8b545c9_4_k_cu_7043832b4cuda3std6ranges3__45__cpo4dataE - _ZN34_INTERNAL_a8b545c9_4_k_cu_7043832b4cuda3std3__436_GLOBAL__N__a8b545c9_4_k_cu_7043832b6ignoreE)
_ZN34_INTERNAL_a8b545c9_4_k_cu_7043832b4cuda3std3__436_GLOBAL__N__a8b545c9_4_k_cu_7043832b6ignoreE:
	.zero		1
	.type		_ZN34_INTERNAL_a8b545c9_4_k_cu_7043832b4cuda3std6ranges3__45__cpo4dataE,@object
	.size		_ZN34_INTERNAL_a8b545c9_4_k_cu_7043832b4cuda3std6ranges3__45__cpo4dataE,(_ZN34_INTERNAL_a8b545c9_4_k_cu_7043832b6thrust24THRUST_300001_SM_1000_NS6system3cpp3parE - _ZN34_INTERNAL_a8b545c9_4_k_cu_7043832b4cuda3std6ranges3__45__cpo4dataE)
_ZN34_INTERNAL_a8b545c9_4_k_cu_7043832b4cuda3std6ranges3__45__cpo4dataE:
	.zero		1
	.type		_ZN34_INTERNAL_a8b545c9_4_k_cu_7043832b6thrust24THRUST_300001_SM_1000_NS6system3cpp3parE,@object
	.size		_ZN34_INTERNAL_a8b545c9_4_k_cu_7043832b6thrust24THRUST_300001_SM_1000_NS6system3cpp3parE,(_ZN34_INTERNAL_a8b545c9_4_k_cu_7043832b4cuda3std3__45__cpo5beginE - _ZN34_INTERNAL_a8b545c9_4_k_cu_7043832b6thrust24THRUST_300001_SM_1000_NS6system3cpp3parE)
_ZN34_INTERNAL_a8b545c9_4_k_cu_7043832b6thrust24THRUST_300001_SM_1000_NS6system3cpp3parE:
	.zero		1
	.type		_ZN34_INTERNAL_a8b545c9_4_k_cu_7043832b4cuda3std3__45__cpo5beginE,@object
	.size		_ZN34_INTERNAL_a8b545c9_4_k_cu_7043832b4cuda3std3__45__cpo5beginE,(_ZN34_INTERNAL_a8b545c9_4_k_cu_7043832b4cuda3std6ranges3__45__cpo5beginE - _ZN34_INTERNAL_a8b545c9_4_k_cu_7043832b4cuda3std3__45__cpo5beginE)
_ZN34_INTERNAL_a8b545c9_4_k_cu_7043832b4cuda3std3__45__cpo5beginE:
	.zero		1
	.type		_ZN34_INTERNAL_a8b545c9_4_k_cu_7043832b4cuda3std6ranges3__45__cpo5beginE,@object
	.size		_ZN34_INTERNAL_a8b545c9_4_k_cu_7043832b4cuda3std6ranges3__45__cpo5beginE,(_ZN34_INTERNAL_a8b545c9_4_k_cu_7043832b6thrust24THRUST_300001_SM_1000_NS6deviceE - _ZN34_INTERNAL_a8b545c9_4_k_cu_7043832b4cuda3std6ranges3__45__cpo5beginE)
_ZN34_INTERNAL_a8b545c9_4_k_cu_7043832b4cuda3std6ranges3__45__cpo5beginE:
	.zero		1
	.type		_ZN34_INTERNAL_a8b545c9_4_k_cu_7043832b6thrust24THRUST_300001_SM_1000_NS6deviceE,@object
	.size		_ZN34_INTERNAL_a8b545c9_4_k_cu_7043832b6thrust24THRUST_300001_SM_1000_NS6deviceE,(_ZN34_INTERNAL_a8b545c9_4_k_cu_7043832b4cuda3std3__47nulloptE - _ZN34_INTERNAL_a8b545c9_4_k_cu_7043832b6thrust24THRUST_300001_SM_1000_NS6deviceE)
_ZN34_INTERNAL_a8b545c9_4_k_cu_7043832b6thrust24THRUST_300001_SM_1000_NS6deviceE:
	.zero		1
	.type		_ZN34_INTERNAL_a8b545c9_4_k_cu_7043832b4cuda3std3__47nulloptE,@object
	.size		_ZN34_INTERNAL_a8b545c9_4_k_cu_7043832b4cuda3std3__47nulloptE,(_ZN34_INTERNAL_a8b545c9_4_k_cu_7043832b4cuda3std6ranges3__45__cpo8distanceE - _ZN34_INTERNAL_a8b545c9_4_k_cu_7043832b4cuda3std3__47nulloptE)
_ZN34_INTERNAL_a8b545c9_4_k_cu_7043832b4cuda3std3__47nulloptE:
	.zero		1
	.type		_ZN34_INTERNAL_a8b545c9_4_k_cu_7043832b4cuda3std6ranges3__45__cpo8distanceE,@object
	.size		_ZN34_INTERNAL_a8b545c9_4_k_cu_7043832b4cuda3std6ranges3__45__cpo8distanceE,(_ZN34_INTERNAL_a8b545c9_4_k_cu_7043832b6thrust24THRUST_300001_SM_1000_NS12placeholders2_4E - _ZN34_INTERNAL_a8b545c9_4_k_cu_7043832b4cuda3std6ranges3__45__cpo8distanceE)
_ZN34_INTERNAL_a8b545c9_4_k_cu_7043832b4cuda3std6ranges3__45__cpo8distanceE:
	.zero		1
	.type		_ZN34_INTERNAL_a8b545c9_4_k_cu_7043832b6thrust24THRUST_300001_SM_1000_NS12placeholders2_4E,@object
	.size		_ZN34_INTERNAL_a8b545c9_4_k_cu_7043832b6thrust24THRUST_300001_SM_1000_NS12placeholders2_4E,(_ZN34_INTERNAL_a8b545c9_4_k_cu_7043832b4cuda3std3__45__cpo6rbeginE - _ZN34_INTERNAL_a8b545c9_4_k_cu_7043832b6thrust24THRUST_300001_SM_1000_NS12placeholders2_4E)
_ZN34_INTERNAL_a8b545c9_4_k_cu_7043832b6thrust24THRUST_300001_SM_1000_NS12placeholders2_4E:
	.zero		1
	.type		_ZN34_INTERNAL_a8b545c9_4_k_cu_7043832b4cuda3std3__45__cpo6rbeginE,@object
	.size		_ZN34_INTERNAL_a8b545c9_4_k_cu_7043832b4cuda3std3__45__cpo6rbeginE,(_ZN34_INTERNAL_a8b545c9_4_k_cu_7043832b4cuda3std6ranges3__45__cpo7advanceE - _ZN34_INTERNAL_a8b545c9_4_k_cu_7043832b4cuda3std3__45__cpo6rbeginE)
_ZN34_INTERNAL_a8b545c9_4_k_cu_7043832b4cuda3std3__45__cpo6rbeginE:
	.zero		1
	.type		_ZN34_INTERNAL_a8b545c9_4_k_cu_7043832b4cuda3std6ranges3__45__cpo7advanceE,@object
	.size		_ZN34_INTERNAL_a8b545c9_4_k_cu_7043832b4cuda3std6ranges3__45__cpo7advanceE,(_ZN34_INTERNAL_a8b545c9_4_k_cu_7043832b6thrust24THRUST_300001_SM_1000_NS12placeholders3_10E - _ZN34_INTERNAL_a8b545c9_4_k_cu_7043832b4cuda3std6ranges3__45__cpo7advanceE)
_ZN34_INTERNAL_a8b545c9_4_k_cu_7043832b4cuda3std6ranges3__45__cpo7advanceE:
	.zero		1
	.type		_ZN34_INTERNAL_a8b545c9_4_k_cu_7043832b6thrust24THRUST_300001_SM_1000_NS12placeholders3_10E,@object
	.size		_ZN34_INTERNAL_a8b545c9_4_k_cu_7043832b6thrust24THRUST_300001_SM_1000_NS12placeholders3_10E,(_ZN34_INTERNAL_a8b545c9_4_k_cu_7043832b4cuda3std3__48in_placeE - _ZN34_INTERNAL_a8b545c9_4_k_cu_7043832b6thrust24THRUST_300001_SM_1000_NS12placeholders3_10E)
_ZN34_INTERNAL_a8b545c9_4_k_cu_7043832b6thrust24THRUST_300001_SM_1000_NS12placeholders3_10E:
	.zero		1
	.type		_ZN34_INTERNAL_a8b545c9_4_k_cu_7043832b4cuda3std3__48in_placeE,@object
	.size		_ZN34_INTERNAL_a8b545c9_4_k_cu_7043832b4cuda3std3__48in_placeE,(_ZN34_INTERNAL_a8b545c9_4_k_cu_7043832b4cuda3std6ranges3__45__cpo4sizeE - _ZN34_INTERNAL_a8b545c9_4_k_cu_7043832b4cuda3std3__48in_placeE)
_ZN34_INTERNAL_a8b545c9_4_k_cu_7043832b4cuda3std3__48in_placeE:
	.zero		1
	.type		_ZN34_INTERNAL_a8b545c9_4_k_cu_7043832b4cuda3std6ranges3__45__cpo4sizeE,@object
	.size		_ZN34_INTERNAL_a8b545c9_4_k_cu_7043832b4cuda3std6ranges3__45__cpo4sizeE,(_ZN34_INTERNAL_a8b545c9_4_k_cu_7043832b6thrust24THRUST_300001_SM_1000_NS12placeholders2_2E - _ZN34_INTERNAL_a8b545c9_4_k_cu_7043832b4cuda3std6ranges3__45__cpo4sizeE)
_ZN34_INTERNAL_a8b545c9_4_k_cu_7043832b4cuda3std6ranges3__45__cpo4sizeE:
	.zero		1
	.type		_ZN34_INTERNAL_a8b545c9_4_k_cu_7043832b6thrust24THRUST_300001_SM_1000_NS12placeholders2_2E,@object
	.size		_ZN34_INTERNAL_a8b545c9_4_k_cu_7043832b6thrust24THRUST_300001_SM_1000_NS12placeholders2_2E,(_ZN34_INTERNAL_a8b545c9_4_k_cu_7043832b4cuda3std3__45__cpo6cbeginE - _ZN34_INTERNAL_a8b545c9_4_k_cu_7043832b6thrust24THRUST_300001_SM_1000_NS12placeholders2_2E)
_ZN34_INTERNAL_a8b545c9_4_k_cu_7043832b6thrust24THRUST_300001_SM_1000_NS12placeholders2_2E:
	.zero		1
	.type		_ZN34_INTERNAL_a8b545c9_4_k_cu_7043832b4cuda3std3__45__cpo6cbeginE,@object
	.size		_ZN34_INTERNAL_a8b545c9_4_k_cu_7043832b4cuda3std3__45__cpo6cbeginE,(_ZN34_INTERNAL_a8b545c9_4_k_cu_7043832b4cuda3std6ranges3__45__cpo6cbeginE - _ZN34_INTERNAL_a8b545c9_4_k_cu_7043832b4cuda3std3__45__cpo6cbeginE)
_ZN34_INTERNAL_a8b545c9_4_k_cu_7043832b4cuda3std3__45__cpo6cbeginE:
	.zero		1
	.type		_ZN34_INTERNAL_a8b545c9_4_k_cu_7043832b4cuda3std6ranges3__45__cpo6cbeginE,@object
	.size		_ZN34_INTERNAL_a8b545c9_4_k_cu_7043832b4cuda3std6ranges3__45__cpo6cbeginE,(_ZN34_INTERNAL_a8b545c9_4_k_cu_7043832b6thrust24THRUST_300001_SM_1000_NS12placeholders2_6E - _ZN34_INTERNAL_a8b545c9_4_k_cu_7043832b4cuda3std6ranges3__45__cpo6cbeginE)
_ZN34_INTERNAL_a8b545c9_4_k_cu_7043832b4cuda3std6ranges3__45__cpo6cbeginE:
	.zero		1
	.type		_ZN34_INTERNAL_a8b545c9_4_k_cu_7043832b6thrust24THRUST_300001_SM_1000_NS12placeholders2_6E,@object
	.size		_ZN34_INTERNAL_a8b545c9_4_k_cu_7043832b6thrust24THRUST_300001_SM_1000_NS12placeholders2_6E,(_ZN34_INTERNAL_a8b545c9_4_k_cu_7043832b4cuda3std3__45__cpo7crbeginE - _ZN34_INTERNAL_a8b545c9_4_k_cu_7043832b6thrust24THRUST_300001_SM_1000_NS12placeholders2_6E)
_ZN34_INTERNAL_a8b545c9_4_k_cu_7043832b6thrust24THRUST_300001_SM_1000_NS12placeholders2_6E:
	.zero		1
	.type		_ZN34_INTERNAL_a8b545c9_4_k_cu_7043832b4cuda3std3__45__cpo7crbeginE,@object
	.size		_ZN34_INTERNAL_a8b545c9_4_k_cu_7043832b4cuda3std3__45__cpo7crbeginE,(_ZN34_INTERNAL_a8b545c9_4_k_cu_7043832b4cuda3std6ranges3__45__cpo4nextE - _ZN34_INTERNAL_a8b545c9_4_k_cu_7043832b4cuda3std3__45__cpo7crbeginE)
_ZN34_INTERNAL_a8b545c9_4_k_cu_7043832b4cuda3std3__45__cpo7crbeginE:
	.zero		1
	.type		_ZN34_INTERNAL_a8b545c9_4_k_cu_7043832b4cuda3std6ranges3__45__cpo4nextE,@object
	.size		_ZN34_INTERNAL_a8b545c9_4_k_cu_7043832b4cuda3std6ranges3__45__cpo4nextE,(_ZN34_INTERNAL_a8b545c9_4_k_cu_7043832b4cuda3std6ranges3__45__cpo4swapE - _ZN34_INTERNAL_a8b545c9_4_k_cu_7043832b4cuda3std6ranges3__45__cpo4nextE)
_ZN34_INTERNAL_a8b545c9_4_k_cu_7043832b4cuda3std6ranges3__45__cpo4nextE:
	.zero		1
	.type		_ZN34_INTERNAL_a8b545c9_4_k_cu_7043832b4cuda3std6ranges3__45__cpo4swapE,@object
	.size		_ZN34_INTERNAL_a8b545c9_4_k_cu_7043832b4cuda3std6ranges3__45__cpo4swapE,(_ZN34_INTERNAL_a8b545c9_4_k_cu_7043832b6thrust24THRUST_300001_SM_1000_NS8cuda_cub10par_nosyncE - _ZN34_INTERNAL_a8b545c9_4_k_cu_7043832b4cuda3std6ranges3__45__cpo4swapE)
_ZN34_INTERNAL_a8b545c9_4_k_cu_7043832b4cuda3std6ranges3__45__cpo4swapE:
	.zero		1
	.type		_ZN34_INTERNAL_a8b545c9_4_k_cu_7043832b6thrust24THRUST_300001_SM_1000_NS8cuda_cub10par_nosyncE,@object
	.size		_ZN34_INTERNAL_a8b545c9_4_k_cu_7043832b6thrust24THRUST_300001_SM_1000_NS8cuda_cub10par_nosyncE,(_ZN34_INTERNAL_a8b545c9_4_k_cu_7043832b6thrust24THRUST_300001_SM_1000_NS3seqE - _ZN34_INTERNAL_a8b545c9_4_k_cu_7043832b6thrust24THRUST_300001_SM_1000_NS8cuda_cub10par_nosyncE)
_ZN34_INTERNAL_a8b545c9_4_k_cu_7043832b6thrust24THRUST_300001_SM_1000_NS8cuda_cub10par_nosyncE:
	.zero		1
	.type		_ZN34_INTERNAL_a8b545c9_4_k_cu_7043832b6thrust24THRUST_300001_SM_1000_NS3seqE,@object
	.size		_ZN34_INTERNAL_a8b545c9_4_k_cu_7043832b6thrust24THRUST_300001_SM_1000_NS3seqE,(_ZN34_INTERNAL_a8b545c9_4_k_cu_7043832b4cuda3std3__420unreachable_sentinelE - _ZN34_INTERNAL_a8b545c9_4_k_cu_7043832b6thrust24THRUST_300001_SM_1000_NS3seqE)
_ZN34_INTERNAL_a8b545c9_4_k_cu_7043832b6thrust24THRUST_300001_SM_1000_NS3seqE:
	.zero		1
	.type		_ZN34_INTERNAL_a8b545c9_4_k_cu_7043832b4cuda3std3__420unreachable_sentinelE,@object
	.size		_ZN34_INTERNAL_a8b545c9_4_k_cu_7043832b4cuda3std3__420unreachable_sentinelE,(_ZN34_INTERNAL_a8b545c9_4_k_cu_7043832b4cuda3std6ranges3__45__cpo5ssizeE - _ZN34_INTERNAL_a8b545c9_4_k_cu_7043832b4cuda3std3__420unreachable_sentinelE)
_ZN34_INTERNAL_a8b545c9_4_k_cu_7043832b4cuda3std3__420unreachable_sentinelE:
	.zero		1
	.type		_ZN34_INTERNAL_a8b545c9_4_k_cu_7043832b4cuda3std6ranges3__45__cpo5ssizeE,@object
	.size		_ZN34_INTERNAL_a8b545c9_4_k_cu_7043832b4cuda3std6ranges3__45__cpo5ssizeE,(_ZN34_INTERNAL_a8b545c9_4_k_cu_7043832b6thrust24THRUST_300001_SM_1000_NS12placeholders2_3E - _ZN34_INTERNAL_a8b545c9_4_k_cu_7043832b4cuda3std6ranges3__45__cpo5ssizeE)
_ZN34_INTERNAL_a8b545c9_4_k_cu_7043832b4cuda3std6ranges3__45__cpo5ssizeE:
	.zero		1
	.type		_ZN34_INTERNAL_a8b545c9_4_k_cu_7043832b6thrust24THRUST_300001_SM_1000_NS12placeholders2_3E,@object
	.size		_ZN34_INTERNAL_a8b545c9_4_k_cu_7043832b6thrust24THRUST_300001_SM_1000_NS12placeholders2_3E,(_ZN34_INTERNAL_a8b545c9_4_k_cu_7043832b4cuda3std3__45__cpo4cendE - _ZN34_INTERNAL_a8b545c9_4_k_cu_7043832b6thrust24THRUST_300001_SM_1000_NS12placeholders2_3E)
_ZN34_INTERNAL_a8b545c9_4_k_cu_7043832b6thrust24THRUST_300001_SM_1000_NS12placeholders2_3E:
	.zero		1
	.type		_ZN34_INTERNAL_a8b545c9_4_k_cu_7043832b4cuda3std3__45__cpo4cendE,@object
	.size		_ZN34_INTERNAL_a8b545c9_4_k_cu_7043832b4cuda3std3__45__cpo4cendE,(_ZN34_INTERNAL_a8b545c9_4_k_cu_7043832b4cuda3std6ranges3__45__cpo4cendE - _ZN34_INTERNAL_a8b545c9_4_k_cu_7043832b4cuda3std3__45__cpo4cendE)
_ZN34_INTERNAL_a8b545c9_4_k_cu_7043832b4cuda3std3__45__cpo4cendE:
	.zero		1
	.type		_ZN34_INTERNAL_a8b545c9_4_k_cu_7043832b4cuda3std6ranges3__45__cpo4cendE,@object
	.size		_ZN34_INTERNAL_a8b545c9_4_k_cu_7043832b4cuda3std6ranges3__45__cpo4cendE,(_ZN34_INTERNAL_a8b545c9_4_k_cu_7043832b6thrust24THRUST_300001_SM_1000_NS12placeholders2_7E - _ZN34_INTERNAL_a8b545c9_4_k_cu_7043832b4cuda3std6ranges3__45__cpo4cendE)
_ZN34_INTERNAL_a8b545c9_4_k_cu_7043832b4cuda3std6ranges3__45__cpo4cendE:
	.zero		1
	.type		_ZN34_INTERNAL_a8b545c9_4_k_cu_7043832b6thrust24THRUST_300001_SM_1000_NS12placeholders2_7E,@object
	.size		_ZN34_INTERNAL_a8b545c9_4_k_cu_7043832b6thrust24THRUST_300001_SM_1000_NS12placeholders2_7E,(_ZN34_INTERNAL_a8b545c9_4_k_cu_7043832b4cuda3std3__45__cpo5crendE - _ZN34_INTERNAL_a8b545c9_4_k_cu_7043832b6thrust24THRUST_300001_SM_1000_NS12placeholders2_7E)
_ZN34_INTERNAL_a8b545c9_4_k_cu_7043832b6thrust24THRUST_300001_SM_1000_NS12placeholders2_7E:
	.zero		1
	.type		_ZN34_INTERNAL_a8b545c9_4_k_cu_7043832b4cuda3std3__45__cpo5crendE,@object
	.size		_ZN34_INTERNAL_a8b545c9_4_k_cu_7043832b4cuda3std3__45__cpo5crendE,(_ZN34_INTERNAL_a8b545c9_4_k_cu_7043832b4cuda3std6ranges3__45__cpo4prevE - _ZN34_INTERNAL_a8b545c9_4_k_cu_7043832b4cuda3std3__45__cpo5crendE)
_ZN34_INTERNAL_a8b545c9_4_k_cu_7043832b4cuda3std3__45__cpo5crendE:
	.zero		1
	.type		_ZN34_INTERNAL_a8b545c9_4_k_cu_7043832b4cuda3std6ranges3__45__cpo4prevE,@object
	.size		_ZN34_INTERNAL_a8b545c9_4_k_cu_7043832b4cuda3std6ranges3__45__cpo4prevE,(_ZN34_INTERNAL_a8b545c9_4_k_cu_7043832b4cuda3std6ranges3__45__cpo9iter_moveE - _ZN34_INTERNAL_a8b545c9_4_k_cu_7043832b4cuda3std6ranges3__45__cpo4prevE)
_ZN34_INTERNAL_a8b545c9_4_k_cu_7043832b4cuda3std6ranges3__45__cpo4prevE:
	.zero		1
	.type		_ZN34_INTERNAL_a8b545c9_4_k_cu_7043832b4cuda3std6ranges3__45__cpo9iter_moveE,@object
	.size		_ZN34_INTERNAL_a8b545c9_4_k_cu_7043832b4cuda3std6ranges3__45__cpo9iter_moveE,(_ZN34_INTERNAL_a8b545c9_4_k_cu_7043832b6thrust24THRUST_300001_SM_1000_NS6system6detail10sequential3seqE - _ZN34_INTERNAL_a8b545c9_4_k_cu_7043832b4cuda3std6ranges3__45__cpo9iter_moveE)
_ZN34_INTERNAL_a8b545c9_4_k_cu_7043832b4cuda3std6ranges3__45__cpo9iter_moveE:
	.zero		1
	.type		_ZN34_INTERNAL_a8b545c9_4_k_cu_7043832b6thrust24THRUST_300001_SM_1000_NS6system6detail10sequential3seqE,@object
	.size		_ZN34_INTERNAL_a8b545c9_4_k_cu_7043832b6thrust24THRUST_300001_SM_1000_NS6system6detail10sequential3seqE,(_ZN34_INTERNAL_a8b545c9_4_k_cu_7043832b6thrust24THRUST_300001_SM_1000_NS12placeholders2_9E - _ZN34_INTERNAL_a8b545c9_4_k_cu_7043832b6thrust24THRUST_300001_SM_1000_NS6system6detail10sequential3seqE)
_ZN34_INTERNAL_a8b545c9_4_k_cu_7043832b6thrust24THRUST_300001_SM_1000_NS6system6detail10sequential3seqE:
	.zero		1
	.type		_ZN34_INTERNAL_a8b545c9_4_k_cu_7043832b6thrust24THRUST_300001_SM_1000_NS12placeholders2_9E,@object
	.size		_ZN34_INTERNAL_a8b545c9_4_k_cu_7043832b6thrust24THRUST_300001_SM_1000_NS12placeholders2_9E,(_ZN34_INTERNAL_a8b545c9_4_k_cu_7043832b4cuda3std3__419piecewise_constructE - _ZN34_INTERNAL_a8b545c9_4_k_cu_7043832b6thrust24THRUST_300001_SM_1000_NS12placeholders2_9E)
_ZN34_INTERNAL_a8b545c9_4_k_cu_7043832b6thrust24THRUST_300001_SM_1000_NS12placeholders2_9E:
	.zero		1
	.type		_ZN34_INTERNAL_a8b545c9_4_k_cu_7043832b4cuda3std3__419piecewise_constructE,@object
	.size		_ZN34_INTERNAL_a8b545c9_4_k_cu_7043832b4cuda3std3__419piecewise_constructE,(_ZN34_INTERNAL_a8b545c9_4_k_cu_7043832b4cuda3std6ranges3__45__cpo5cdataE - _ZN34_INTERNAL_a8b545c9_4_k_cu_7043832b4cuda3std3__419piecewise_constructE)
_ZN34_INTERNAL_a8b545c9_4_k_cu_7043832b4cuda3std3__419piecewise_constructE:
	.zero		1
	.type		_ZN34_INTERNAL_a8b545c9_4_k_cu_7043832b4cuda3std6ranges3__45__cpo5cdataE,@object
	.size		_ZN34_INTERNAL_a8b545c9_4_k_cu_7043832b4cuda3std6ranges3__45__cpo5cdataE,(_ZN34_INTERNAL_a8b545c9_4_k_cu_7043832b6thrust24THRUST_300001_SM_1000_NS12placeholders2_1E - _ZN34_INTERNAL_a8b545c9_4_k_cu_7043832b4cuda3std6ranges3__45__cpo5cdataE)
_ZN34_INTERNAL_a8b545c9_4_k_cu_7043832b4cuda3std6ranges3__45__cpo5cdataE:
	.zero		1
	.type		_ZN34_INTERNAL_a8b545c9_4_k_cu_7043832b6thrust24THRUST_300001_SM_1000_NS12placeholders2_1E,@object
	.size		_ZN34_INTERNAL_a8b545c9_4_k_cu_7043832b6thrust24THRUST_300001_SM_1000_NS12placeholders2_1E,(_ZN34_INTERNAL_a8b545c9_4_k_cu_7043832b4cuda3std3__45__cpo3endE - _ZN34_INTERNAL_a8b545c9_4_k_cu_7043832b6thrust24THRUST_300001_SM_1000_NS12placeholders2_1E)
_ZN34_INTERNAL_a8b545c9_4_k_cu_7043832b6thrust24THRUST_300001_SM_1000_NS12placeholders2_1E:
	.zero		1
	.type		_ZN34_INTERNAL_a8b545c9_4_k_cu_7043832b4cuda3std3__45__cpo3endE,@object
	.size		_ZN34_INTERNAL_a8b545c9_4_k_cu_7043832b4cuda3std3__45__cpo3endE,(_ZN34_INTERNAL_a8b545c9_4_k_cu_7043832b4cuda3std6ranges3__45__cpo3endE - _ZN34_INTERNAL_a8b545c9_4_k_cu_7043832b4cuda3std3__45__cpo3endE)
_ZN34_INTERNAL_a8b545c9_4_k_cu_7043832b4cuda3std3__45__cpo3endE:
	.zero		1
	.type		_ZN34_INTERNAL_a8b545c9_4_k_cu_7043832b4cuda3std6ranges3__45__cpo3endE,@object
	.size		_ZN34_INTERNAL_a8b545c9_4_k_cu_7043832b4cuda3std6ranges3__45__cpo3endE,(_ZN34_INTERNAL_a8b545c9_4_k_cu_7043832b6thrust24THRUST_300001_SM_1000_NS12placeholders2_5E - _ZN34_INTERNAL_a8b545c9_4_k_cu_7043832b4cuda3std6ranges3__45__cpo3endE)
_ZN34_INTERNAL_a8b545c9_4_k_cu_7043832b4cuda3std6ranges3__45__cpo3endE:
	.zero		1
	.type		_ZN34_INTERNAL_a8b545c9_4_k_cu_7043832b6thrust24THRUST_300001_SM_1000_NS12placeholders2_5E,@object
	.size		_ZN34_INTERNAL_a8b545c9_4_k_cu_7043832b6thrust24THRUST_300001_SM_1000_NS12placeholders2_5E,(_ZN34_INTERNAL_a8b545c9_4_k_cu_7043832b4cuda3std3__45__cpo4rendE - _ZN34_INTERNAL_a8b545c9_4_k_cu_7043832b6thrust24THRUST_300001_SM_1000_NS12placeholders2_5E)
_ZN34_INTERNAL_a8b545c9_4_k_cu_7043832b6thrust24THRUST_300001_SM_1000_NS12placeholders2_5E:
	.zero		1
	.type		_ZN34_INTERNAL_a8b545c9_4_k_cu_7043832b4cuda3std3__45__cpo4rendE,@object
	.size		_ZN34_INTERNAL_a8b545c9_4_k_cu_7043832b4cuda3std3__45__cpo4rendE,(_ZN34_INTERNAL_a8b545c9_4_k_cu_7043832b4cuda3std6ranges3__45__cpo9iter_swapE - _ZN34_INTERNAL_a8b545c9_4_k_cu_7043832b4cuda3std3__45__cpo4rendE)
_ZN34_INTERNAL_a8b545c9_4_k_cu_7043832b4cuda3std3__45__cpo4rendE:
	.zero		1
	.type		_ZN34_INTERNAL_a8b545c9_4_k_cu_7043832b4cuda3std6ranges3__45__cpo9iter_swapE,@object
	.size		_ZN34_INTERNAL_a8b545c9_4_k_cu_7043832b4cuda3std6ranges3__45__cpo9iter_swapE,(_ZN34_INTERNAL_a8b545c9_4_k_cu_7043832b4cuda3std3__48unexpectE - _ZN34_INTERNAL_a8b545c9_4_k_cu_7043832b4cuda3std6ranges3__45__cpo9iter_swapE)
_ZN34_INTERNAL_a8b545c9_4_k_cu_7043832b4cuda3std6ranges3__45__cpo9iter_swapE:
	.zero		1
	.type		_ZN34_INTERNAL_a8b545c9_4_k_cu_7043832b4cuda3std3__48unexpectE,@object
	.size		_ZN34_INTERNAL_a8b545c9_4_k_cu_7043832b4cuda3std3__48unexpectE,(_ZN34_INTERNAL_a8b545c9_4_k_cu_7043832b6thrust24THRUST_300001_SM_1000_NS8cuda_cub3parE - _ZN34_INTERNAL_a8b545c9_4_k_cu_7043832b4cuda3std3__48unexpectE)
_ZN34_INTERNAL_a8b545c9_4_k_cu_7043832b4cuda3std3__48unexpectE:
	.zero		1
	.type		_ZN34_INTERNAL_a8b545c9_4_k_cu_7043832b6thrust24THRUST_300001_SM_1000_NS8cuda_cub3parE,@object
	.size		_ZN34_INTERNAL_a8b545c9_4_k_cu_7043832b6thrust24THRUST_300001_SM_1000_NS8cuda_cub3parE,(.L_29 - _ZN34_INTERNAL_a8b545c9_4_k_cu_7043832b6thrust24THRUST_300001_SM_1000_NS8cuda_cub3parE)
_ZN34_INTERNAL_a8b545c9_4_k_cu_7043832b6thrust24THRUST_300001_SM_1000_NS8cuda_cub3parE:
	.zero		1
.L_29:


//--------------------- .nv.constant0._ZN3cub18CUB_300001_SM_10006detail11EmptyKernelIvEEvv --------------------------
	.section	.nv.constant0._ZN3cub18CUB_300001_SM_10006detail11EmptyKernelIvEEvv,"a",@progbits
	.sectionflags	@""
	.align	4
.nv.constant0._ZN3cub18CUB_300001_SM_10006detail11EmptyKernelIvEEvv:
	.zero		896


//--------------------- .nv.constant0._Z12matavgKernelv --------------------------
	.section	.nv.constant0._Z12matavgKernelv,"a",@progbits
	.sectionflags	@""
	.align	4
.nv.constant0._Z12matavgKernelv:
	.zero		896


//--------------------- SYMBOLS --------------------------

	.type		.nv.reservedSmem.offset0,@object
	.size		.nv.reservedSmem.offset0,0x4
